//
// Generated by NVIDIA NVVM Compiler
//
// Compiler Build ID: CL-36424714
// Cuda compilation tools, release 13.0, V13.0.88
// Based on NVVM 20.0.0
//

.version 9.0
.target sm_100
.address_size 64

	// .globl	_Z9powKernelPdi

.visible .entry _Z9powKernelPdi(
	.param .u64 .ptr .align 1 _Z9powKernelPdi_param_0,
	.param .u32 _Z9powKernelPdi_param_1
)
{
	.reg .pred 	%p<2>;
	.reg .b32 	%r<6>;
	.reg .b64 	%rd<5>;
	.reg .b64 	%fd<3>;

	ld.param.u64 	%rd1, [_Z9powKernelPdi_param_0];
	ld.param.u32 	%r2, [_Z9powKernelPdi_param_1];
	mov.u32 	%r3, %ctaid.x;
	mov.u32 	%r4, %ntid.x;
	mov.u32 	%r5, %tid.x;
	mad.lo.s32 	%r1, %r3, %r4, %r5;
	setp.ge.s32 	%p1, %r1, %r2;
	@%p1 bra 	$L__BB0_2;
	cvta.to.global.u64 	%rd2, %rd1;
	mul.wide.s32 	%rd3, %r1, 8;
	add.s64 	%rd4, %rd2, %rd3;
	ld.global.f64 	%fd1, [%rd4];
	mul.f64 	%fd2, %fd1, %fd1;
	st.global.f64 	[%rd4], %fd2;
$L__BB0_2:
	ret;

}


// ===== COMPILED SASS (sm_100) =====

	.target	sm_100

	.elftype	@"ET_EXEC"


//--------------------- .note.nv.tkinfo           --------------------------
	.section	.note.nv.tkinfo,"",@"SHT_NOTE"
	.sectionflags	@"SHF_NOTE_NV_TKINFO"
	.tkinfo
        /*0018*/ 	.word	0x00000002
        /*0030*/ 	.string	""
        /*0030*/ 	.string	"ptxas"
        /*0030*/ 	.string	"Cuda compilation tools, release 13.0, V13.0.88"
        /*0030*/ 	.string	"Build cuda_13.0.r13.0/compiler.36424714_0"
        /*0030*/ 	.string	"-arch sm_100 -m 64 "



//--------------------- .note.nv.cuinfo           --------------------------
	.section	.note.nv.cuinfo,"",@"SHT_NOTE"
	.sectionflags	@"SHF_NOTE_NV_CUINFO"
        /*0018*/ 	.short	0x0002
        /*001a*/ 	.short	0x0064
        /*001c*/ 	.short	0x0082
	.zero		2


//--------------------- .nv.info                  --------------------------
	.section	.nv.info,"",@"SHT_CUDA_INFO"
	.align	4


	//----- nvinfo : EIATTR_REGCOUNT
	.align		4
        /*0000*/ 	.byte	0x04, 0x2f
        /*0002*/ 	.short	(.L_1 - .L_0)
	.align		4
.L_0:
        /*0004*/ 	.word	index@(_Z9powKernelPdi)
        /*0008*/ 	.word	0x00000008


	//----- nvinfo : EIATTR_FRAME_SIZE
	.align		4
.L_1:
        /*000c*/ 	.byte	0x04, 0x11
        /*000e*/ 	.short	(.L_3 - .L_2)
	.align		4
.L_2:
        /*0010*/ 	.word	index@(_Z9powKernelPdi)
        /*0014*/ 	.word	0x00000000


	//----- nvinfo : EIATTR_MIN_STACK_SIZE
	.align		4
.L_3:
        /*0018*/ 	.byte	0x04, 0x12
        /*001a*/ 	.short	(.L_5 - .L_4)
	.align		4
.L_4:
        /*001c*/ 	.word	index@(_Z9powKernelPdi)
        /*0020*/ 	.word	0x00000000
.L_5:


//--------------------- .nv.compat                --------------------------
	.section	.nv.compat,"",@"SHT_CUDA_COMPAT_INFO"
	.align	4
        /*0000*/ 	.byte	0x02, 0x09, 0x00, 0x00, 0x02, 0x02, 0x01, 0x00, 0x02, 0x05, 0x05, 0x00, 0x03, 0x07, 0x01, 0x01
        /*0010*/ 	.byte	0x02, 0x03, 0x00, 0x00, 0x02, 0x06, 0x01, 0x00, 0x04, 0x0b, 0x08, 0x00, 0x01, 0x00, 0x00, 0x00
        /*0020*/ 	.byte	0x00, 0x00, 0x00, 0x00


//--------------------- .nv.info._Z9powKernelPdi  --------------------------
	.section	.nv.info._Z9powKernelPdi,"",@"SHT_CUDA_INFO"
	.sectionflags	@""
	.align	4


	//----- nvinfo : EIATTR_CUDA_API_VERSION
	.align		4
        /*0000*/ 	.byte	0x04, 0x37
        /*0002*/ 	.short	(.L_7 - .L_6)
.L_6:
        /*0004*/ 	.word	0x00000082


	//----- nvinfo : EIATTR_KPARAM_INFO
	.align		4
.L_7:
        /*0008*/ 	.byte	0x04, 0x17
        /*000a*/ 	.short	(.L_9 - .L_8)
.L_8:
        /*000c*/ 	.word	0x00000000
        /*0010*/ 	.short	0x0001
        /*0012*/ 	.short	0x0008
        /*0014*/ 	.byte	0x00, 0xf0, 0x11, 0x00


	//----- nvinfo : EIATTR_KPARAM_INFO
	.align		4
.L_9:
        /*0018*/ 	.byte	0x04, 0x17
        /*001a*/ 	.short	(.L_11 - .L_10)
.L_10:
        /*001c*/ 	.word	0x00000000
        /*0020*/ 	.short	0x0000
        /*0022*/ 	.short	0x0000
        /*0024*/ 	.byte	0x00, 0xf5, 0x21, 0x00


	//----- nvinfo : EIATTR_SPARSE_MMA_MASK
	.align		4
.L_11:
        /*0028*/ 	.byte	0x03, 0x50
        /*002a*/ 	.short	0x0000


	//----- nvinfo : EIATTR_MAXREG_COUNT
	.align		4
        /*002c*/ 	.byte	0x03, 0x1b
        /*002e*/ 	.short	0x00ff


	//----- nvinfo : EIATTR_MERCURY_ISA_VERSION
	.align		4
        /*0030*/ 	.byte	0x03, 0x5f
        /*0032*/ 	.short	0x0101


	//----- nvinfo : EIATTR_VRC_CTA_INIT_COUNT
	.align		4
        /*0034*/ 	.byte	0x02, 0x4a
	.zero		1
	.zero		1


	//----- nvinfo : EIATTR_EXIT_INSTR_OFFSETS
	.align		4
        /*0038*/ 	.byte	0x04, 0x1c
        /*003a*/ 	.short	(.L_13 - .L_12)


	//   ....[0]....
.L_12:
        /*003c*/ 	.word	0x00000070


	//   ....[1]....
        /*0040*/ 	.word	0x000000e0


	//----- nvinfo : EIATTR_CBANK_PARAM_SIZE
	.align		4
.L_13:
        /*0044*/ 	.byte	0x03, 0x19
        /*0046*/ 	.short	0x000c


	//----- nvinfo : EIATTR_PARAM_CBANK
	.align		4
        /*0048*/ 	.byte	0x04, 0x0a
        /*004a*/ 	.short	(.L_15 - .L_14)
	.align		4
.L_14:
        /*004c*/ 	.word	index@(.nv.constant0._Z9powKernelPdi)
        /*0050*/ 	.short	0x0380
        /*0052*/ 	.short	0x000c


	//----- nvinfo : EIATTR_SW_WAR
	.align		4
.L_15:
        /*0054*/ 	.byte	0x04, 0x36
        /*0056*/ 	.short	(.L_17 - .L_16)
.L_16:
        /*0058*/ 	.word	0x00000008
.L_17:


//--------------------- .nv.callgraph             --------------------------
	.section	.nv.callgraph,"",@"SHT_CUDA_CALLGRAPH"
	.align	4
	.sectionentsize	8
	.align		4
        /*0000*/ 	.word	0x00000000
	.align		4
        /*0004*/ 	.word	0xffffffff
	.align		4
        /*0008*/ 	.word	0x00000000
	.align		4
        /*000c*/ 	.word	0xfffffffe
	.align		4
        /*0010*/ 	.word	0x00000000
	.align		4
        /*0014*/ 	.word	0xfffffffd
	.align		4
        /*0018*/ 	.word	0x00000000
	.align		4
        /*001c*/ 	.word	0xfffffffc


//--------------------- .text._Z9powKernelPdi     --------------------------
	.section	.text._Z9powKernelPdi,"ax",@progbits
	.align	128
        .global         _Z9powKernelPdi
        .type           _Z9powKernelPdi,@function
        .size           _Z9powKernelPdi,(.L_x_1 - _Z9powKernelPdi)
        .other          _Z9powKernelPdi,@"STO_CUDA_ENTRY STV_DEFAULT"
_Z9powKernelPdi:
.text._Z9powKernelPdi:
[----:B------:R-:W-:Y:S01]  /*0000*/  LDC R1, c[0x0][0x37c] ;  /* 0x0000df00ff017b82 */ /* 0x000fe20000000800 */
[----:B------:R-:W0:Y:S07]  /*0010*/  S2R R0, SR_TID.X ;  /* 0x0000000000007919 */ /* 0x000e2e0000002100 */
[----:B------:R-:W0:Y:S01]  /*0020*/  S2UR UR4, SR_CTAID.X ;  /* 0x00000000000479c3 */ /* 0x000e220000002500 */
[----:B------:R-:W1:Y:S07]  /*0030*/  LDCU UR5, c[0x0][0x388] ;  /* 0x00007100ff0577ac */ /* 0x000e6e0008000800 */
[----:B------:R-:W0:Y:S02]  /*0040*/  LDC R5, c[0x0][0x360] ;  /* 0x0000d800ff057b82 */ /* 0x000e240000000800 */
[----:B0-----:R-:W-:-:S05]  /*0050*/  IMAD R5, R5, UR4, R0 ;  /* 0x0000000405057c24 */ /* 0x001fca000f8e0200 */
[----:B-1----:R-:W-:-:S13]  /*0060*/  ISETP.GE.AND P0, PT, R5, UR5, PT ;  /* 0x0000000505007c0c */ /* 0x002fda000bf06270 */
[----:B------:R-:W-:Y:S05]  /*0070*/  @P0 EXIT ;  /* 0x000000000000094d */ /* 0x000fea0003800000 */
[----:B------:R-:W0:Y:S01]  /*0080*/  LDC.64 R2, c[0x0][0x380] ;  /* 0x0000e000ff027b82 */ /* 0x000e220000000a00 */
[----:B------:R-:W1:Y:S01]  /*0090*/  LDCU.64 UR4, c[0x0][0x358] ;  /* 0x00006b00ff0477ac */ /* 0x000e620008000a00 */
[----:B0-----:R-:W-:-:S05]  /*00a0*/  IMAD.WIDE R2, R5, 0x8, R2 ;  /* 0x0000000805027825 */ /* 0x001fca00078e0202 */
[----:B-1----:R-:W2:Y:S02]  /*00b0*/  LDG.E.64 R4, desc[UR4][R2.64] ;  /* 0x0000000402047981 */ /* 0x002ea4000c1e1b00 */
[----:B--2---:R-:W-:-:S07]  /*00c0*/  DMUL R4, R4, R4 ;  /* 0x0000000404047228 */ /* 0x004fce0000000000 */
[----:B------:R-:W-:Y:S01]  /*00d0*/  STG.E.64 desc[UR4][R2.64], R4 ;  /* 0x0000000402007986 */ /* 0x000fe2000c101b04 */
[----:B------:R-:W-:Y:S05]  /*00e0*/  EXIT ;  /* 0x000000000000794d */ /* 0x000fea0003800000 */
.L_x_0:
[----:B------:R-:W-:-:S00]  /*00f0*/  BRA `(.L_x_0) ;  /* 0xfffffffc00fc7947 */ /* 0x000fc0000383ffff */
[----:B------:R-:W-:-:S00]  /*0100*/  NOP ;  /* 0x0000000000007918 */ /* 0x000fc00000000000 */
[----:B------:R-:W-:-:S00]  /*0110*/  NOP ;  /* 0x0000000000007918 */ /* 0x000fc00000000000 */
[----:B------:R-:W-:-:S00]  /*0120*/  NOP ;  /* 0x0000000000007918 */ /* 0x000fc00000000000 */
[----:B------:R-:W-:-:S00]  /*0130*/  NOP ;  /* 0x0000000000007918 */ /* 0x000fc00000000000 */
[----:B------:R-:W-:-:S00]  /*0140*/  NOP ;  /* 0x0000000000007918 */ /* 0x000fc00000000000 */
[----:B------:R-:W-:-:S00]  /*0150*/  NOP ;  /* 0x0000000000007918 */ /* 0x000fc00000000000 */
[----:B------:R-:W-:-:S00]  /*0160*/  NOP ;  /* 0x0000000000007918 */ /* 0x000fc00000000000 */
[----:B------:R-:W-:-:S00]  /*0170*/  NOP ;  /* 0x0000000000007918 */ /* 0x000fc00000000000 */
.L_x_1:


//--------------------- .nv.shared.reserved.0     --------------------------
	.section	.nv.shared.reserved.0,"aw",@nobits
	.weak		__nv_reservedSMEM_offset_0_alias
	.size		__nv_reservedSMEM_offset_0_alias, 0, 64
	.other		__nv_reservedSMEM_offset_0_alias,@"STO_CUDA_RESERVED_SHARED STV_DEFAULT"
__nv_reservedSMEM_offset_0_alias:
	.zero		0
	.zero		64


//--------------------- .nv.constant0._Z9powKernelPdi --------------------------
	.section	.nv.constant0._Z9powKernelPdi,"a",@progbits
	.sectionflags	@""
	.align	4
.nv.constant0._Z9powKernelPdi:
	.zero		908


//--------------------- SYMBOLS --------------------------

	.type		.nv.reservedSmem.offset0,@object
	.size		.nv.reservedSmem.offset0,0x4
